	.headerflags	@"EF_CUDA_TEXMODE_UNIFIED EF_CUDA_64BIT_ADDRESS EF_CUDA_ACCELERATORS EF_CUDA_SM90 EF_CUDA_VIRTUAL_SM(EF_CUDA_SM90)"
	.elftype	@"ET_EXEC"


//--------------------- .nv.info                  --------------------------
	.section	.nv.info,"",@"SHT_CUDA_INFO"
	.align	4


	//----- nvinfo : EIATTR_REGCOUNT
	.align		4
        /*0000*/ 	.byte	0x04, 0x2f
        /*0002*/ 	.short	(.L_3 - .L_2)
	.align		4
.L_2:
        /*0004*/ 	.word	index@(triton_poi_fused__native_batch_norm_legit_no_training_leaky_relu_0)
        /*0008*/ 	.word	0x00000012


	//----- nvinfo : EIATTR_MIN_STACK_SIZE
	.align		4
.L_3:
        /*000c*/ 	.byte	0x04, 0x12
        /*000e*/ 	.short	(.L_5 - .L_4)
	.align		4
.L_4:
        /*0010*/ 	.word	index@(triton_poi_fused__native_batch_norm_legit_no_training_leaky_relu_0)
        /*0014*/ 	.word	0x00000000


	//----- nvinfo : EIATTR_FRAME_SIZE
	.align		4
.L_5:
        /*0018*/ 	.byte	0x04, 0x11
        /*001a*/ 	.short	(.L_7 - .L_6)
	.align		4
.L_6:
        /*001c*/ 	.word	index@(triton_poi_fused__native_batch_norm_legit_no_training_leaky_relu_0)
        /*0020*/ 	.word	0x00000000


	//----- nvinfo : EIATTR_MIN_STACK_SIZE
	.align		4
.L_7:
        /*0024*/ 	.byte	0x04, 0x12
        /*0026*/ 	.short	(.L_9 - .L_8)
	.align		4
.L_8:
        /*0028*/ 	.word	index@(triton_poi_fused__native_batch_norm_legit_no_training_leaky_relu_0)
        /*002c*/ 	.word	0x00000000
.L_9:


//--------------------- .nv.info.triton_poi_fused__native_batch_norm_legit_no_training_leaky_relu_0 --------------------------
	.section	.nv.info.triton_poi_fused__native_batch_norm_legit_no_training_leaky_relu_0,"",@"SHT_CUDA_INFO"
	.sectionflags	@""
	.align	4


	//----- nvinfo : EIATTR_CUDA_API_VERSION
	.align		4
        /*0000*/ 	.byte	0x04, 0x37
        /*0002*/ 	.short	(.L_11 - .L_10)
.L_10:
        /*0004*/ 	.word	0x0000007c


	//----- nvinfo : EIATTR_KPARAM_INFO
	.align		4
.L_11:
        /*0008*/ 	.byte	0x04, 0x17
        /*000a*/ 	.short	(.L_13 - .L_12)
.L_12:
        /*000c*/ 	.word	0x00000000
        /*0010*/ 	.short	0x0006
        /*0012*/ 	.short	0x0030
        /*0014*/ 	.byte	0x00, 0xf0, 0x11, 0x00


	//----- nvinfo : EIATTR_KPARAM_INFO
	.align		4
.L_13:
        /*0018*/ 	.byte	0x04, 0x17
        /*001a*/ 	.short	(.L_15 - .L_14)
.L_14:
        /*001c*/ 	.word	0x00000000
        /*0020*/ 	.short	0x0005
        /*0022*/ 	.short	0x0028
        /*0024*/ 	.byte	0x00, 0xf4, 0x21, 0x00


	//----- nvinfo : EIATTR_KPARAM_INFO
	.align		4
.L_15:
        /*0028*/ 	.byte	0x04, 0x17
        /*002a*/ 	.short	(.L_17 - .L_16)
.L_16:
        /*002c*/ 	.word	0x00000000
        /*0030*/ 	.short	0x0004
        /*0032*/ 	.short	0x0020
        /*0034*/ 	.byte	0x00, 0xf4, 0x21, 0x00


	//----- nvinfo : EIATTR_KPARAM_INFO
	.align		4
.L_17:
        /*0038*/ 	.byte	0x04, 0x17
        /*003a*/ 	.short	(.L_19 - .L_18)
.L_18:
        /*003c*/ 	.word	0x00000000
        /*0040*/ 	.short	0x0003
        /*0042*/ 	.short	0x0018
        /*0044*/ 	.byte	0x00, 0xf4, 0x21, 0x00


	//----- nvinfo : EIATTR_KPARAM_INFO
	.align		4
.L_19:
        /*0048*/ 	.byte	0x04, 0x17
        /*004a*/ 	.short	(.L_21 - .L_20)
.L_20:
        /*004c*/ 	.word	0x00000000
        /*0050*/ 	.short	0x0002
        /*0052*/ 	.short	0x0010
        /*0054*/ 	.byte	0x00, 0xf4, 0x21, 0x00


	//----- nvinfo : EIATTR_KPARAM_INFO
	.align		4
.L_21:
        /*0058*/ 	.byte	0x04, 0x17
        /*005a*/ 	.short	(.L_23 - .L_22)
.L_22:
        /*005c*/ 	.word	0x00000000
        /*0060*/ 	.short	0x0001
        /*0062*/ 	.short	0x0008
        /*0064*/ 	.byte	0x00, 0xf4, 0x21, 0x00


	//----- nvinfo : EIATTR_KPARAM_INFO
	.align		4
.L_23:
        /*0068*/ 	.byte	0x04, 0x17
        /*006a*/ 	.short	(.L_25 - .L_24)
.L_24:
        /*006c*/ 	.word	0x00000000
        /*0070*/ 	.short	0x0000
        /*0072*/ 	.short	0x0000
        /*0074*/ 	.byte	0x00, 0xf4, 0x21, 0x00


	//----- nvinfo : EIATTR_SPARSE_MMA_MASK
	.align		4
.L_25:
        /*0078*/ 	.byte	0x03, 0x50
        /*007a*/ 	.short	0x0000


	//----- nvinfo : EIATTR_MAXREG_COUNT
	.align		4
        /*007c*/ 	.byte	0x03, 0x1b
        /*007e*/ 	.short	0x00ff


	//----- nvinfo : EIATTR_EXIT_INSTR_OFFSETS
	.align		4
        /*0080*/ 	.byte	0x04, 0x1c
        /*0082*/ 	.short	(.L_27 - .L_26)


	//   ....[0]....
.L_26:
        /*0084*/ 	.word	0x00000310


	//   ....[1]....
        /*0088*/ 	.word	0x00000330


	//----- nvinfo : EIATTR_REQNTID
	.align		4
.L_27:
        /*008c*/ 	.byte	0x04, 0x10
        /*008e*/ 	.short	(.L_29 - .L_28)
.L_28:
        /*0090*/ 	.word	0x00000080
        /*0094*/ 	.word	0x00000001
        /*0098*/ 	.word	0x00000001


	//----- nvinfo : EIATTR_CBANK_PARAM_SIZE
	.align		4
.L_29:
        /*009c*/ 	.byte	0x03, 0x19
        /*009e*/ 	.short	0x0034


	//----- nvinfo : EIATTR_PARAM_CBANK
	.align		4
        /*00a0*/ 	.byte	0x04, 0x0a
        /*00a2*/ 	.short	(.L_31 - .L_30)
	.align		4
.L_30:
        /*00a4*/ 	.word	index@(.nv.constant0.triton_poi_fused__native_batch_norm_legit_no_training_leaky_relu_0)
        /*00a8*/ 	.short	0x0210
        /*00aa*/ 	.short	0x0034


	//----- nvinfo : EIATTR_SW_WAR
	.align		4
.L_31:
        /*00ac*/ 	.byte	0x04, 0x36
        /*00ae*/ 	.short	(.L_33 - .L_32)
.L_32:
        /*00b0*/ 	.word	0x00000008
.L_33:


//--------------------- .nv.callgraph             --------------------------
	.section	.nv.callgraph,"",@"SHT_CUDA_CALLGRAPH"
	.align	4
	.sectionentsize	8
	.align		4
        /*0000*/ 	.word	0x00000000
	.align		4
        /*0004*/ 	.word	0xffffffff
	.align		4
        /*0008*/ 	.word	0x00000000
	.align		4
        /*000c*/ 	.word	0xfffffffe
	.align		4
        /*0010*/ 	.word	0x00000000
	.align		4
        /*0014*/ 	.word	0xfffffffd
	.align		4
        /*0018*/ 	.word	0x00000000
	.align		4
        /*001c*/ 	.word	0xfffffffc


//--------------------- .nv.constant4             --------------------------
	.section	.nv.constant4,"a",@progbits
	.align	8
	.align		8
.nv.constant4:
        /*0000*/ 	.dword	_$_str
	.align		8
        /*0008*/ 	.dword	_$_str_$_2


//--------------------- .text.triton_poi_fused__native_batch_norm_legit_no_training_leaky_relu_0 --------------------------
	.section	.text.triton_poi_fused__native_batch_norm_legit_no_training_leaky_relu_0,"ax",@progbits
	.align	128
        .global         triton_poi_fused__native_batch_norm_legit_no_training_leaky_relu_0
        .type           triton_poi_fused__native_batch_norm_legit_no_training_leaky_relu_0,@function
        .size           triton_poi_fused__native_batch_norm_legit_no_training_leaky_relu_0,(.L_x_1 - triton_poi_fused__native_batch_norm_legit_no_training_leaky_relu_0)
        .other          triton_poi_fused__native_batch_norm_legit_no_training_leaky_relu_0,@"STO_CUDA_ENTRY STV_DEFAULT"
triton_poi_fused__native_batch_norm_legit_no_training_leaky_relu_0:
.text.triton_poi_fused__native_batch_norm_legit_no_training_leaky_relu_0:
[----:B------:R-:W0:Y:S01]  /*0000*/  LDC R1, c[0x0][0x28] ;  /* 0x00000a00ff017b82 */ /* 0x000e220000000800 */
[----:B------:R-:W1:Y:S07]  /*0010*/  S2R R0, SR_TID.X ;  /* 0x0000000000007919 */ /* 0x000e6e0000002100 */
[----:B------:R-:W2:Y:S01]  /*0020*/  LDC.64 R6, c[0x0][0x228] ;  /* 0x00008a00ff067b82 */ /* 0x000ea20000000a00 */
[----:B------:R-:W-:Y:S01]  /*0030*/  CS2R R14, SRZ ;  /* 0x00000000000e7805 */ /* 0x000fe2000001ff00 */
[----:B------:R-:W-:Y:S01]  /*0040*/  ULDC.64 UR4, c[0x0][0x208] ;  /* 0x0000820000047ab9 */ /* 0x000fe20000000a00 */
[----:B------:R-:W3:Y:S05]  /*0050*/  S2R R3, SR_CTAID.X ;  /* 0x0000000000037919 */ /* 0x000eea0000002500 */
[----:B------:R-:W4:Y:S08]  /*0060*/  LDC.64 R4, c[0x0][0x220] ;  /* 0x00008800ff047b82 */ /* 0x000f300000000a00 */
[----:B------:R-:W5:Y:S08]  /*0070*/  LDC.64 R8, c[0x0][0x230] ;  /* 0x00008c00ff087b82 */ /* 0x000f700000000a00 */
[----:B------:R-:W4:Y:S01]  /*0080*/  LDC.64 R10, c[0x0][0x238] ;  /* 0x00008e00ff0a7b82 */ /* 0x000f220000000a00 */
[----:B-1----:R-:W-:-:S04]  /*0090*/  LOP3.LUT R0, R0, 0x7f, RZ, 0xc0, !PT ;  /* 0x0000007f00007812 */ /* 0x002fc800078ec0ff */
[----:B---3--:R-:W-:-:S04]  /*00a0*/  LEA R0, R3, R0, 0x7 ;  /* 0x0000000003007211 */ /* 0x008fc800078e38ff */
[C---:B------:R-:W-:Y:S01]  /*00b0*/  ISETP.GE.AND P0, PT, R0.reuse, 0x510, PT ;  /* 0x000005100000780c */ /* 0x040fe20003f06270 */
[----:B------:R-:W-:-:S05]  /*00c0*/  IMAD.HI R2, R0, 0x1948b0fd, RZ ;  /* 0x1948b0fd00027827 */ /* 0x000fca00078e02ff */
[----:B------:R-:W-:-:S04]  /*00d0*/  SHF.R.U32.HI R3, RZ, 0x1f, R2 ;  /* 0x0000001fff037819 */ /* 0x000fc80000011602 */
[----:B------:R-:W-:-:S04]  /*00e0*/  LEA.HI.SX32 R3, R2, R3, 0x1d ;  /* 0x0000000302037211 */ /* 0x000fc800078feaff */
[----:B------:R-:W-:-:S04]  /*00f0*/  LEA.HI R2, R3, R3, RZ, 0x2 ;  /* 0x0000000303027211 */ /* 0x000fc800078f10ff */
[----:B------:R-:W-:-:S04]  /*0100*/  LOP3.LUT R2, R2, 0xfffffffc, RZ, 0xc0, !PT ;  /* 0xfffffffc02027812 */ /* 0x000fc800078ec0ff */
[----:B------:R-:W-:Y:S02]  /*0110*/  IADD3 R13, R3, -R2, RZ ;  /* 0x80000002030d7210 */ /* 0x000fe40007ffe0ff */
[----:B------:R-:W1:Y:S03]  /*0120*/  LDC.64 R2, c[0x0][0x218] ;  /* 0x00008600ff027b82 */ /* 0x000e660000000a00 */
[----:B--2---:R-:W-:-:S05]  /*0130*/  IMAD.WIDE R6, R13, 0x4, R6 ;  /* 0x000000040d067825 */ /* 0x004fca00078e0206 */
[----:B------:R5:W2:Y:S01]  /*0140*/  @!P0 LDG.E.EL R14, desc[UR4][R6.64] ;  /* 0x00000004060e8981 */ /* 0x000aa2000c2e1900 */
[----:B------:R-:W-:Y:S01]  /*0150*/  HFMA2.MMA R12, -RZ, RZ, 0, 0 ;  /* 0x00000000ff0c7435 */ /* 0x000fe200000001ff */
[----:B----4-:R-:W-:-:S05]  /*0160*/  IMAD.WIDE R4, R13, 0x4, R4 ;  /* 0x000000040d047825 */ /* 0x010fca00078e0204 */
[----:B------:R-:W3:Y:S01]  /*0170*/  @!P0 LDG.E.EL R15, desc[UR4][R4.64] ;  /* 0x00000004040f8981 */ /* 0x000ee2000c2e1900 */
[----:B-----5:R-:W-:-:S04]  /*0180*/  IMAD.WIDE R6, R13, 0x4, R8 ;  /* 0x000000040d067825 */ /* 0x020fc800078e0208 */
[----:B-1----:R-:W-:-:S04]  /*0190*/  IMAD.WIDE R2, R0, 0x4, R2 ;  /* 0x0000000400027825 */ /* 0x002fc800078e0202 */
[----:B0-----:R-:W-:Y:S01]  /*01a0*/  IMAD.WIDE R8, R13, 0x4, R10 ;  /* 0x000000040d087825 */ /* 0x001fe200078e020a */
[----:B------:R0:W3:Y:S01]  /*01b0*/  @!P0 LDG.E R12, desc[UR4][R2.64] ;  /* 0x00000004020c8981 */ /* 0x0000e2000c1e1900 */
[----:B------:R-:W-:-:S06]  /*01c0*/  CS2R R10, SRZ ;  /* 0x00000000000a7805 */ /* 0x000fcc000001ff00 */
[----:B------:R-:W4:Y:S04]  /*01d0*/  @!P0 LDG.E.EL R10, desc[UR4][R6.64] ;  /* 0x00000004060a8981 */ /* 0x000f28000c2e1900 */
[----:B------:R-:W4:Y:S01]  /*01e0*/  @!P0 LDG.E.EL R11, desc[UR4][R8.64] ;  /* 0x00000004080b8981 */ /* 0x000f22000c2e1900 */
[----:B0-----:R-:W-:Y:S01]  /*01f0*/  MOV R2, 0x3e800000 ;  /* 0x3e80000000027802 */ /* 0x001fe20000000f00 */
[----:B--2---:R-:W-:-:S04]  /*0200*/  FADD R14, R14, 9.9999997473787516356e-06 ;  /* 0x3727c5ac0e0e7421 */ /* 0x004fc80000000000 */
[----:B------:R-:W0:Y:S02]  /*0210*/  MUFU.SQRT R13, R14 ;  /* 0x0000000e000d7308 */ /* 0x000e240000002000 */
[C---:B0-----:R-:W-:Y:S02]  /*0220*/  FSETP.GT.AND P1, PT, R13.reuse, 8.50705917302346158658e+37, PT ;  /* 0x7e8000000d00780b */ /* 0x041fe40003f24000 */
[----:B------:R-:W-:-:S11]  /*0230*/  FSETP.GEU.AND P2, PT, R13, 1.175494350822287508e-38, PT ;  /* 0x008000000d00780b */ /* 0x000fd60003f4e000 */
[----:B------:R-:W-:-:S04]  /*0240*/  @P1 FMUL R13, R13, 0.25 ;  /* 0x3e8000000d0d1820 */ /* 0x000fc80000400000 */
[----:B------:R-:W-:-:S06]  /*0250*/  @!P2 FMUL R13, R13, 16777216 ;  /* 0x4b8000000d0da820 */ /* 0x000fcc0000400000 */
[----:B------:R-:W0:Y:S01]  /*0260*/  MUFU.RCP R13, R13 ;  /* 0x0000000d000d7308 */ /* 0x000e220000001000 */
[----:B------:R-:W-:Y:S01]  /*0270*/  FSEL R2, R2, 1, P1 ;  /* 0x3f80000002027808 */ /* 0x000fe20000800000 */
[----:B---3--:R-:W-:-:S04]  /*0280*/  FADD R12, -R15, R12 ;  /* 0x0000000c0f0c7221 */ /* 0x008fc80000000100 */
[----:B------:R-:W-:-:S04]  /*0290*/  @!P2 FMUL R2, R2, 16777216 ;  /* 0x4b8000000202a820 */ /* 0x000fc80000400000 */
[----:B0-----:R-:W-:Y:S02]  /*02a0*/  FMUL R5, R13, R2 ;  /* 0x000000020d057220 */ /* 0x001fe40000400000 */
[----:B------:R-:W0:Y:S02]  /*02b0*/  LDC.64 R2, c[0x0][0x210] ;  /* 0x00008400ff027b82 */ /* 0x000e240000000a00 */
[----:B------:R-:W-:-:S04]  /*02c0*/  FMUL R12, R12, R5 ;  /* 0x000000050c0c7220 */ /* 0x000fc80000400000 */
[----:B----4-:R-:W-:-:S05]  /*02d0*/  FFMA R11, R12, R10, R11 ;  /* 0x0000000a0c0b7223 */ /* 0x010fca000000000b */
[----:B------:R-:W-:Y:S01]  /*02e0*/  FSETP.GT.AND P1, PT, R11, RZ, PT ;  /* 0x000000ff0b00720b */ /* 0x000fe20003f24000 */
[----:B0-----:R-:W-:-:S12]  /*02f0*/  IMAD.WIDE R2, R0, 0x4, R2 ;  /* 0x0000000400027825 */ /* 0x001fd800078e0202 */
[----:B------:R-:W-:Y:S01]  /*0300*/  @!P1 FMUL R11, R11, 0.0099999997764825820923 ;  /* 0x3c23d70a0b0b9820 */ /* 0x000fe20000400000 */
[----:B------:R-:W-:Y:S06]  /*0310*/  @P0 EXIT ;  /* 0x000000000000094d */ /* 0x000fec0003800000 */
[----:B------:R-:W-:Y:S01]  /*0320*/  STG.E desc[UR4][R2.64], R11 ;  /* 0x0000000b02007986 */ /* 0x000fe2000c101904 */
[----:B------:R-:W-:Y:S05]  /*0330*/  EXIT ;  /* 0x000000000000794d */ /* 0x000fea0003800000 */
.L_x_0:
[----:B------:R-:W-:-:S00]  /*0340*/  BRA `(.L_x_0) ;  /* 0xfffffffc00fc7947 */ /* 0x000fc0000383ffff */
[----:B------:R-:W-:-:S00]  /*0350*/  NOP ;  /* 0x0000000000007918 */ /* 0x000fc00000000000 */
        /* <DEDUP_REMOVED lines=10> */
.L_x_1:


//--------------------- .nv.global.init           --------------------------
	.section	.nv.global.init,"aw",@progbits
.nv.global.init:
	.type		_$_str,@object
	.size		_$_str,(_$_str_$_2 - _$_str)
_$_str:
        /*0000*/ 	.byte	0x5f, 0x5f, 0x43, 0x55, 0x44, 0x41, 0x5f, 0x46, 0x54, 0x5a, 0x00
	.type		_$_str_$_2,@object
	.size		_$_str_$_2,(.L_1 - _$_str_$_2)
_$_str_$_2:
        /*000b*/ 	.byte	0x5f, 0x5f, 0x43, 0x55, 0x44, 0x41, 0x5f, 0x50, 0x52, 0x45, 0x43, 0x5f, 0x53, 0x51, 0x52, 0x54
        /*001b*/ 	.byte	0x00
.L_1:


//--------------------- .nv.constant0.triton_poi_fused__native_batch_norm_legit_no_training_leaky_relu_0 --------------------------
	.section	.nv.constant0.triton_poi_fused__native_batch_norm_legit_no_training_leaky_relu_0,"a",@progbits
	.sectionflags	@""
	.align	4
.nv.constant0.triton_poi_fused__native_batch_norm_legit_no_training_leaky_relu_0:
	.zero		580
